//
// Generated by NVIDIA NVVM Compiler
//
// Compiler Build ID: CL-36424714
// Cuda compilation tools, release 13.0, V13.0.88
// Based on NVVM 20.0.0
//

.version 9.0
.target sm_100
.address_size 64

	// .globl	_Z15particle_kernelP8particle

.visible .entry _Z15particle_kernelP8particle(
	.param .u64 .ptr .align 1 _Z15particle_kernelP8particle_param_0
)
{
	.reg .pred 	%p<2>;
	.reg .b32 	%r<5>;
	.reg .b32 	%f<13>;
	.reg .b64 	%rd<5>;
	.reg .b64 	%fd<7>;

	ld.param.u64 	%rd1, [_Z15particle_kernelP8particle_param_0];
	mov.u32 	%r2, %ctaid.x;
	mov.u32 	%r3, %ntid.x;
	mov.u32 	%r4, %tid.x;
	mad.lo.s32 	%r1, %r2, %r3, %r4;
	setp.gt.s32 	%p1, %r1, 99999;
	@%p1 bra 	$L__BB0_2;
	cvta.to.global.u64 	%rd2, %rd1;
	mul.wide.s32 	%rd3, %r1, 24;
	add.s64 	%rd4, %rd2, %rd3;
	ld.global.f32 	%f1, [%rd4+12];
	cvt.f64.f32 	%fd1, %f1;
	mul.f64 	%fd2, %fd1, 0d3FF199999999999A;
	cvt.rn.f32.f64 	%f2, %fd2;
	st.global.f32 	[%rd4+12], %f2;
	ld.global.f32 	%f3, [%rd4+16];
	cvt.f64.f32 	%fd3, %f3;
	mul.f64 	%fd4, %fd3, 0d3FF199999999999A;
	cvt.rn.f32.f64 	%f4, %fd4;
	st.global.f32 	[%rd4+16], %f4;
	ld.global.f32 	%f5, [%rd4+20];
	cvt.f64.f32 	%fd5, %f5;
	mul.f64 	%fd6, %fd5, 0d3FF199999999999A;
	cvt.rn.f32.f64 	%f6, %fd6;
	st.global.f32 	[%rd4+20], %f6;
	ld.global.f32 	%f7, [%rd4];
	add.f32 	%f8, %f7, %f2;
	st.global.f32 	[%rd4], %f8;
	ld.global.f32 	%f9, [%rd4+4];
	add.f32 	%f10, %f9, %f4;
	st.global.f32 	[%rd4+4], %f10;
	ld.global.f32 	%f11, [%rd4+8];
	add.f32 	%f12, %f11, %f6;
	st.global.f32 	[%rd4+8], %f12;
$L__BB0_2:
	ret;

}


// ===== COMPILED SASS (sm_100) =====

	.target	sm_100

	.elftype	@"ET_EXEC"


//--------------------- .note.nv.tkinfo           --------------------------
	.section	.note.nv.tkinfo,"",@"SHT_NOTE"
	.sectionflags	@"SHF_NOTE_NV_TKINFO"
	.tkinfo
        /*0018*/ 	.word	0x00000002
        /*0030*/ 	.string	""
        /*0030*/ 	.string	"ptxas"
        /*0030*/ 	.string	"Cuda compilation tools, release 13.0, V13.0.88"
        /*0030*/ 	.string	"Build cuda_13.0.r13.0/compiler.36424714_0"
        /*0030*/ 	.string	"-arch sm_100 -m 64 "



//--------------------- .note.nv.cuinfo           --------------------------
	.section	.note.nv.cuinfo,"",@"SHT_NOTE"
	.sectionflags	@"SHF_NOTE_NV_CUINFO"
        /*0018*/ 	.short	0x0002
        /*001a*/ 	.short	0x0064
        /*001c*/ 	.short	0x0082
	.zero		2


//--------------------- .nv.info                  --------------------------
	.section	.nv.info,"",@"SHT_CUDA_INFO"
	.align	4


	//----- nvinfo : EIATTR_REGCOUNT
	.align		4
        /*0000*/ 	.byte	0x04, 0x2f
        /*0002*/ 	.short	(.L_1 - .L_0)
	.align		4
.L_0:
        /*0004*/ 	.word	index@(_Z15particle_kernelP8particle)
        /*0008*/ 	.word	0x00000014


	//----- nvinfo : EIATTR_FRAME_SIZE
	.align		4
.L_1:
        /*000c*/ 	.byte	0x04, 0x11
        /*000e*/ 	.short	(.L_3 - .L_2)
	.align		4
.L_2:
        /*0010*/ 	.word	index@(_Z15particle_kernelP8particle)
        /*0014*/ 	.word	0x00000000


	//----- nvinfo : EIATTR_MIN_STACK_SIZE
	.align		4
.L_3:
        /*0018*/ 	.byte	0x04, 0x12
        /*001a*/ 	.short	(.L_5 - .L_4)
	.align		4
.L_4:
        /*001c*/ 	.word	index@(_Z15particle_kernelP8particle)
        /*0020*/ 	.word	0x00000000
.L_5:


//--------------------- .nv.compat                --------------------------
	.section	.nv.compat,"",@"SHT_CUDA_COMPAT_INFO"
	.align	4
        /*0000*/ 	.byte	0x02, 0x09, 0x00, 0x00, 0x02, 0x02, 0x01, 0x00, 0x02, 0x05, 0x05, 0x00, 0x03, 0x07, 0x01, 0x01
        /*0010*/ 	.byte	0x02, 0x03, 0x00, 0x00, 0x02, 0x06, 0x01, 0x00, 0x04, 0x0b, 0x08, 0x00, 0x01, 0x00, 0x00, 0x00
        /*0020*/ 	.byte	0x00, 0x00, 0x00, 0x00


//--------------------- .nv.info._Z15particle_kernelP8particle --------------------------
	.section	.nv.info._Z15particle_kernelP8particle,"",@"SHT_CUDA_INFO"
	.sectionflags	@""
	.align	4


	//----- nvinfo : EIATTR_CUDA_API_VERSION
	.align		4
        /*0000*/ 	.byte	0x04, 0x37
        /*0002*/ 	.short	(.L_7 - .L_6)
.L_6:
        /*0004*/ 	.word	0x00000082


	//----- nvinfo : EIATTR_KPARAM_INFO
	.align		4
.L_7:
        /*0008*/ 	.byte	0x04, 0x17
        /*000a*/ 	.short	(.L_9 - .L_8)
.L_8:
        /*000c*/ 	.word	0x00000000
        /*0010*/ 	.short	0x0000
        /*0012*/ 	.short	0x0000
        /*0014*/ 	.byte	0x00, 0xf5, 0x21, 0x00


	//----- nvinfo : EIATTR_SPARSE_MMA_MASK
	.align		4
.L_9:
        /*0018*/ 	.byte	0x03, 0x50
        /*001a*/ 	.short	0x0000


	//----- nvinfo : EIATTR_MAXREG_COUNT
	.align		4
        /*001c*/ 	.byte	0x03, 0x1b
        /*001e*/ 	.short	0x00ff


	//----- nvinfo : EIATTR_MERCURY_ISA_VERSION
	.align		4
        /*0020*/ 	.byte	0x03, 0x5f
        /*0022*/ 	.short	0x0101


	//----- nvinfo : EIATTR_VRC_CTA_INIT_COUNT
	.align		4
        /*0024*/ 	.byte	0x02, 0x4a
	.zero		1
	.zero		1


	//----- nvinfo : EIATTR_EXIT_INSTR_OFFSETS
	.align		4
        /*0028*/ 	.byte	0x04, 0x1c
        /*002a*/ 	.short	(.L_11 - .L_10)


	//   ....[0]....
.L_10:
        /*002c*/ 	.word	0x00000060


	//   ....[1]....
        /*0030*/ 	.word	0x00000240


	//----- nvinfo : EIATTR_CBANK_PARAM_SIZE
	.align		4
.L_11:
        /*0034*/ 	.byte	0x03, 0x19
        /*0036*/ 	.short	0x0008


	//----- nvinfo : EIATTR_PARAM_CBANK
	.align		4
        /*0038*/ 	.byte	0x04, 0x0a
        /*003a*/ 	.short	(.L_13 - .L_12)
	.align		4
.L_12:
        /*003c*/ 	.word	index@(.nv.constant0._Z15particle_kernelP8particle)
        /*0040*/ 	.short	0x0380
        /*0042*/ 	.short	0x0008


	//----- nvinfo : EIATTR_SW_WAR
	.align		4
.L_13:
        /*0044*/ 	.byte	0x04, 0x36
        /*0046*/ 	.short	(.L_15 - .L_14)
.L_14:
        /*0048*/ 	.word	0x00000008
.L_15:


//--------------------- .nv.callgraph             --------------------------
	.section	.nv.callgraph,"",@"SHT_CUDA_CALLGRAPH"
	.align	4
	.sectionentsize	8
	.align		4
        /*0000*/ 	.word	0x00000000
	.align		4
        /*0004*/ 	.word	0xffffffff
	.align		4
        /*0008*/ 	.word	0x00000000
	.align		4
        /*000c*/ 	.word	0xfffffffe
	.align		4
        /*0010*/ 	.word	0x00000000
	.align		4
        /*0014*/ 	.word	0xfffffffd
	.align		4
        /*0018*/ 	.word	0x00000000
	.align		4
        /*001c*/ 	.word	0xfffffffc


//--------------------- .text._Z15particle_kernelP8particle --------------------------
	.section	.text._Z15particle_kernelP8particle,"ax",@progbits
	.align	128
        .global         _Z15particle_kernelP8particle
        .type           _Z15particle_kernelP8particle,@function
        .size           _Z15particle_kernelP8particle,(.L_x_1 - _Z15particle_kernelP8particle)
        .other          _Z15particle_kernelP8particle,@"STO_CUDA_ENTRY STV_DEFAULT"
_Z15particle_kernelP8particle:
.text._Z15particle_kernelP8particle:
[----:B------:R-:W-:Y:S01]  /*0000*/  LDC R1, c[0x0][0x37c] ;  /* 0x0000df00ff017b82 */ /* 0x000fe20000000800 */
[----:B------:R-:W0:Y:S07]  /*0010*/  S2R R0, SR_TID.X ;  /* 0x0000000000007919 */ /* 0x000e2e0000002100 */
[----:B------:R-:W0:Y:S08]  /*0020*/  S2UR UR4, SR_CTAID.X ;  /* 0x00000000000479c3 */ /* 0x000e300000002500 */
[----:B------:R-:W0:Y:S02]  /*0030*/  LDC R5, c[0x0][0x360] ;  /* 0x0000d800ff057b82 */ /* 0x000e240000000800 */
[----:B0-----:R-:W-:-:S05]  /*0040*/  IMAD R5, R5, UR4, R0 ;  /* 0x0000000405057c24 */ /* 0x001fca000f8e0200 */
[----:B------:R-:W-:-:S13]  /*0050*/  ISETP.GT.AND P0, PT, R5, 0x1869f, PT ;  /* 0x0001869f0500780c */ /* 0x000fda0003f04270 */
[----:B------:R-:W-:Y:S05]  /*0060*/  @P0 EXIT ;  /* 0x000000000000094d */ /* 0x000fea0003800000 */
[----:B------:R-:W0:Y:S01]  /*0070*/  LDC.64 R2, c[0x0][0x380] ;  /* 0x0000e000ff027b82 */ /* 0x000e220000000a00 */
[----:B------:R-:W1:Y:S01]  /*0080*/  LDCU.64 UR4, c[0x0][0x358] ;  /* 0x00006b00ff0477ac */ /* 0x000e620008000a00 */
[----:B0-----:R-:W-:-:S05]  /*0090*/  IMAD.WIDE R2, R5, 0x18, R2 ;  /* 0x0000001805027825 */ /* 0x001fca00078e0202 */
[----:B-1----:R-:W2:Y:S04]  /*00a0*/  LDG.E R0, desc[UR4][R2.64+0xc] ;  /* 0x00000c0402007981 */ /* 0x002ea8000c1e1900 */
[----:B------:R-:W3:Y:S04]  /*00b0*/  LDG.E R10, desc[UR4][R2.64+0x10] ;  /* 0x00001004020a7981 */ /* 0x000ee8000c1e1900 */
[----:B------:R-:W4:Y:S04]  /*00c0*/  LDG.E R11, desc[UR4][R2.64+0x14] ;  /* 0x00001404020b7981 */ /* 0x000f28000c1e1900 */
[----:B------:R-:W5:Y:S04]  /*00d0*/  LDG.E R12, desc[UR4][R2.64] ;  /* 0x00000004020c7981 */ /* 0x000f68000c1e1900 */
[----:B------:R-:W5:Y:S04]  /*00e0*/  LDG.E R14, desc[UR4][R2.64+0x4] ;  /* 0x00000404020e7981 */ /* 0x000f68000c1e1900 */
[----:B------:R-:W5:Y:S01]  /*00f0*/  LDG.E R16, desc[UR4][R2.64+0x8] ;  /* 0x0000080402107981 */ /* 0x000f62000c1e1900 */
[----:B------:R-:W-:Y:S01]  /*0100*/  UMOV UR6, 0x9999999a ;  /* 0x9999999a00067882 */ /* 0x000fe20000000000 */
[----:B------:R-:W-:Y:S01]  /*0110*/  UMOV UR7, 0x3ff19999 ;  /* 0x3ff1999900077882 */ /* 0x000fe20000000000 */
[----:B--2---:R-:W0:Y:S08]  /*0120*/  F2F.F64.F32 R4, R0 ;  /* 0x0000000000047310 */ /* 0x004e300000201800 */
[----:B---3--:R-:W1:Y:S01]  /*0130*/  F2F.F64.F32 R6, R10 ;  /* 0x0000000a00067310 */ /* 0x008e620000201800 */
[----:B0-----:R-:W-:-:S07]  /*0140*/  DMUL R4, R4, UR6 ;  /* 0x0000000604047c28 */ /* 0x001fce0008000000 */
[----:B----4-:R-:W0:Y:S01]  /*0150*/  F2F.F64.F32 R8, R11 ;  /* 0x0000000b00087310 */ /* 0x010e220000201800 */
[----:B-1----:R-:W-:-:S07]  /*0160*/  DMUL R6, R6, UR6 ;  /* 0x0000000606067c28 */ /* 0x002fce0008000000 */
[----:B------:R-:W5:Y:S01]  /*0170*/  F2F.F32.F64 R5, R4 ;  /* 0x0000000400057310 */ /* 0x000f620000301000 */
[----:B0-----:R-:W-:-:S07]  /*0180*/  DMUL R8, R8, UR6 ;  /* 0x0000000608087c28 */ /* 0x001fce0008000000 */
[----:B------:R-:W0:Y:S01]  /*0190*/  F2F.F32.F64 R7, R6 ;  /* 0x0000000600077310 */ /* 0x000e220000301000 */
[----:B-----5:R-:W-:-:S07]  /*01a0*/  FADD R13, R5, R12 ;  /* 0x0000000c050d7221 */ /* 0x020fce0000000000 */
[----:B------:R-:W1:Y:S01]  /*01b0*/  F2F.F32.F64 R9, R8 ;  /* 0x0000000800097310 */ /* 0x000e620000301000 */
[----:B------:R-:W-:Y:S04]  /*01c0*/  STG.E desc[UR4][R2.64+0xc], R5 ;  /* 0x00000c0502007986 */ /* 0x000fe8000c101904 */
[----:B------:R-:W-:Y:S01]  /*01d0*/  STG.E desc[UR4][R2.64], R13 ;  /* 0x0000000d02007986 */ /* 0x000fe2000c101904 */
[----:B0-----:R-:W-:-:S03]  /*01e0*/  FADD R15, R7, R14 ;  /* 0x0000000e070f7221 */ /* 0x001fc60000000000 */
[----:B------:R-:W-:Y:S04]  /*01f0*/  STG.E desc[UR4][R2.64+0x10], R7 ;  /* 0x0000100702007986 */ /* 0x000fe8000c101904 */
[----:B------:R-:W-:Y:S01]  /*0200*/  STG.E desc[UR4][R2.64+0x4], R15 ;  /* 0x0000040f02007986 */ /* 0x000fe2000c101904 */
[----:B-1----:R-:W-:-:S03]  /*0210*/  FADD R17, R9, R16 ;  /* 0x0000001009117221 */ /* 0x002fc60000000000 */
[----:B------:R-:W-:Y:S04]  /*0220*/  STG.E desc[UR4][R2.64+0x14], R9 ;  /* 0x0000140902007986 */ /* 0x000fe8000c101904 */
[----:B------:R-:W-:Y:S01]  /*0230*/  STG.E desc[UR4][R2.64+0x8], R17 ;  /* 0x0000081102007986 */ /* 0x000fe2000c101904 */
[----:B------:R-:W-:Y:S05]  /*0240*/  EXIT ;  /* 0x000000000000794d */ /* 0x000fea0003800000 */
.L_x_0:
[----:B------:R-:W-:-:S00]  /*0250*/  BRA `(.L_x_0) ;  /* 0xfffffffc00fc7947 */ /* 0x000fc0000383ffff */
[----:B------:R-:W-:-:S00]  /*0260*/  NOP ;  /* 0x0000000000007918 */ /* 0x000fc00000000000 */
        /* <DEDUP_REMOVED lines=9> */
.L_x_1:


//--------------------- .nv.shared.reserved.0     --------------------------
	.section	.nv.shared.reserved.0,"aw",@nobits
	.weak		__nv_reservedSMEM_offset_0_alias
	.size		__nv_reservedSMEM_offset_0_alias, 0, 64
	.other		__nv_reservedSMEM_offset_0_alias,@"STO_CUDA_RESERVED_SHARED STV_DEFAULT"
__nv_reservedSMEM_offset_0_alias:
	.zero		0
	.zero		64


//--------------------- .nv.constant0._Z15particle_kernelP8particle --------------------------
	.section	.nv.constant0._Z15particle_kernelP8particle,"a",@progbits
	.sectionflags	@""
	.align	4
.nv.constant0._Z15particle_kernelP8particle:
	.zero		904


//--------------------- SYMBOLS --------------------------

	.type		.nv.reservedSmem.offset0,@object
	.size		.nv.reservedSmem.offset0,0x4
